//
// Generated by NVIDIA NVVM Compiler
//
// Compiler Build ID: CL-36424714
// Cuda compilation tools, release 13.0, V13.0.88
// Based on NVVM 20.0.0
//

.version 9.0
.target sm_100
.address_size 64

	// .globl	_Z10populationiPcPi
// _ZZ10populationiPcPiE10partialSum has been demoted
.extern .shared .align 16 .b8 shared_universe[];

.visible .entry _Z10populationiPcPi(
	.param .u32 _Z10populationiPcPi_param_0,
	.param .u64 .ptr .align 1 _Z10populationiPcPi_param_1,
	.param .u64 .ptr .align 1 _Z10populationiPcPi_param_2
)
{
	.reg .pred 	%p<5>;
	.reg .b32 	%r<16>;
	.reg .b64 	%rd<3>;
	// demoted variable
	.shared .align 4 .b8 _ZZ10populationiPcPiE10partialSum[1024];
	ld.param.u64 	%rd1, [_Z10populationiPcPi_param_2];
	mov.u32 	%r1, %tid.x;
	bar.sync 	0;
	mov.u32 	%r15, %ntid.x;
	setp.lt.u32 	%p1, %r15, 2;
	@%p1 bra 	$L__BB0_5;
	shl.b32 	%r6, %r1, 2;
	mov.u32 	%r7, _ZZ10populationiPcPiE10partialSum;
	add.s32 	%r3, %r7, %r6;
$L__BB0_2:
	shr.u32 	%r5, %r15, 1;
	setp.ge.u32 	%p2, %r1, %r5;
	@%p2 bra 	$L__BB0_4;
	shl.b32 	%r8, %r5, 2;
	add.s32 	%r9, %r3, %r8;
	ld.shared.u32 	%r10, [%r9];
	ld.shared.u32 	%r11, [%r3];
	add.s32 	%r12, %r11, %r10;
	st.shared.u32 	[%r3], %r12;
$L__BB0_4:
	bar.sync 	0;
	setp.gt.u32 	%p3, %r15, 3;
	mov.u32 	%r15, %r5;
	@%p3 bra 	$L__BB0_2;
$L__BB0_5:
	setp.ne.s32 	%p4, %r1, 0;
	@%p4 bra 	$L__BB0_7;
	ld.shared.u32 	%r13, [_ZZ10populationiPcPiE10partialSum];
	cvta.to.global.u64 	%rd2, %rd1;
	atom.global.add.u32 	%r14, [%rd2], %r13;
$L__BB0_7:
	ret;

}
	// .globl	_Z10life3d_runiPci
.visible .entry _Z10life3d_runiPci(
	.param .u32 _Z10life3d_runiPci_param_0,
	.param .u64 .ptr .align 1 _Z10life3d_runiPci_param_1,
	.param .u32 _Z10life3d_runiPci_param_2
)
{
	.reg .pred 	%p<10>;
	.reg .b16 	%rs<8>;
	.reg .b32 	%r<107>;
	.reg .b64 	%rd<5>;

	ld.param.u32 	%r35, [_Z10life3d_runiPci_param_0];
	ld.param.u64 	%rd2, [_Z10life3d_runiPci_param_1];
	ld.param.u32 	%r34, [_Z10life3d_runiPci_param_2];
	mov.u32 	%r36, %ctaid.x;
	mov.u32 	%r1, %ntid.x;
	mul.lo.s32 	%r2, %r36, %r1;
	mov.u32 	%r3, %tid.x;
	add.s32 	%r4, %r2, %r3;
	mov.u32 	%r37, %ctaid.y;
	mov.u32 	%r5, %ntid.y;
	mov.u32 	%r6, %tid.y;
	mad.lo.s32 	%r38, %r37, %r5, %r6;
	mov.u32 	%r39, %ctaid.z;
	mov.u32 	%r40, %ntid.z;
	mov.u32 	%r8, %tid.z;
	mad.lo.s32 	%r9, %r39, %r40, %r8;
	max.s32 	%r41, %r4, %r38;
	max.s32 	%r42, %r9, %r41;
	setp.ge.s32 	%p1, %r42, %r35;
	@%p1 bra 	$L__BB1_9;
	cvta.to.global.u64 	%rd3, %rd2;
	mad.lo.s32 	%r43, %r35, %r4, %r38;
	mad.lo.s32 	%r10, %r43, %r35, %r9;
	cvt.s64.s32 	%rd4, %r10;
	add.s64 	%rd1, %rd3, %rd4;
	ld.global.u8 	%rs1, [%rd1];
	mad.lo.s32 	%r44, %r5, %r8, %r6;
	mad.lo.s32 	%r45, %r44, %r1, %r3;
	mov.u32 	%r46, shared_universe;
	add.s32 	%r11, %r46, %r45;
	st.shared.u8 	[%r11], %rs1;
	bar.sync 	0;
	setp.lt.s32 	%p2, %r34, 1;
	@%p2 bra 	$L__BB1_8;
	add.s32 	%r48, %r35, %r38;
	add.s32 	%r49, %r35, %r9;
	add.s32 	%r12, %r46, %r10;
	add.s32 	%r51, %r48, -1;
	rem.s32 	%r13, %r51, %r35;
	add.s32 	%r52, %r49, -1;
	rem.s32 	%r14, %r52, %r35;
	rem.s32 	%r15, %r49, %r35;
	add.s32 	%r53, %r49, 1;
	rem.s32 	%r16, %r53, %r35;
	rem.s32 	%r17, %r48, %r35;
	add.s32 	%r54, %r48, 1;
	rem.s32 	%r18, %r54, %r35;
	add.s32 	%r55, %r3, %r35;
	add.s32 	%r19, %r55, %r2;
	mov.b32 	%r102, 0;
$L__BB1_3:
	mov.b32 	%r105, 0;
	mov.b32 	%r104, -3;
	mov.u32 	%r103, %r19;
$L__BB1_4:
	add.s32 	%r58, %r103, -1;
	rem.s32 	%r59, %r58, %r35;
	mul.lo.s32 	%r24, %r59, %r35;
	add.s32 	%r60, %r24, %r13;
	mul.lo.s32 	%r61, %r60, %r35;
	add.s32 	%r62, %r61, %r14;
	add.s32 	%r64, %r46, %r62;
	ld.shared.s8 	%r65, [%r64];
	add.s32 	%r66, %r105, %r65;
	add.s32 	%r67, %r61, %r15;
	add.s32 	%r68, %r46, %r67;
	ld.shared.s8 	%r69, [%r68];
	add.s32 	%r70, %r66, %r69;
	add.s32 	%r71, %r61, %r16;
	add.s32 	%r72, %r46, %r71;
	ld.shared.s8 	%r73, [%r72];
	add.s32 	%r74, %r70, %r73;
	add.s32 	%r75, %r24, %r17;
	mul.lo.s32 	%r25, %r75, %r35;
	add.s32 	%r76, %r25, %r14;
	add.s32 	%r77, %r46, %r76;
	ld.shared.s8 	%r78, [%r77];
	add.s32 	%r106, %r74, %r78;
	setp.eq.s32 	%p3, %r104, -2;
	@%p3 bra 	$L__BB1_6;
	add.s32 	%r79, %r25, %r15;
	add.s32 	%r81, %r46, %r79;
	ld.shared.s8 	%r82, [%r81];
	add.s32 	%r106, %r106, %r82;
$L__BB1_6:
	add.s32 	%r83, %r25, %r16;
	add.s32 	%r85, %r46, %r83;
	ld.shared.s8 	%r86, [%r85];
	add.s32 	%r87, %r106, %r86;
	add.s32 	%r88, %r24, %r18;
	mul.lo.s32 	%r89, %r88, %r35;
	add.s32 	%r90, %r89, %r14;
	add.s32 	%r91, %r46, %r90;
	ld.shared.s8 	%r92, [%r91];
	add.s32 	%r93, %r87, %r92;
	add.s32 	%r94, %r89, %r15;
	add.s32 	%r95, %r46, %r94;
	ld.shared.s8 	%r96, [%r95];
	add.s32 	%r97, %r93, %r96;
	add.s32 	%r98, %r89, %r16;
	add.s32 	%r99, %r46, %r98;
	ld.shared.s8 	%r100, [%r99];
	add.s32 	%r105, %r97, %r100;
	add.s32 	%r104, %r104, 1;
	add.s32 	%r103, %r103, 1;
	setp.ne.s32 	%p4, %r104, 0;
	@%p4 bra 	$L__BB1_4;
	ld.shared.u8 	%rs2, [%r12];
	setp.ne.s16 	%p5, %rs2, 0;
	add.s32 	%r101, %r105, -8;
	setp.lt.u32 	%p6, %r101, -3;
	setp.eq.s16 	%p7, %rs2, 0;
	setp.eq.s32 	%p8, %r105, 6;
	selp.b16 	%rs3, 1, %rs2, %p8;
	selp.b16 	%rs4, %rs3, %rs2, %p7;
	selp.b16 	%rs5, 0, %rs4, %p6;
	selp.b16 	%rs6, %rs5, %rs4, %p5;
	bar.sync 	0;
	st.shared.u8 	[%r11], %rs6;
	bar.sync 	0;
	add.s32 	%r102, %r102, 1;
	setp.ne.s32 	%p9, %r102, %r34;
	@%p9 bra 	$L__BB1_3;
$L__BB1_8:
	ld.shared.u8 	%rs7, [%r11];
	st.global.u8 	[%rd1], %rs7;
$L__BB1_9:
	ret;

}


// ===== COMPILED SASS (sm_100) =====

	.target	sm_100

	.elftype	@"ET_EXEC"


//--------------------- .note.nv.tkinfo           --------------------------
	.section	.note.nv.tkinfo,"",@"SHT_NOTE"
	.sectionflags	@"SHF_NOTE_NV_TKINFO"
	.tkinfo
        /*0018*/ 	.word	0x00000002
        /*0030*/ 	.string	""
        /*0030*/ 	.string	"ptxas"
        /*0030*/ 	.string	"Cuda compilation tools, release 13.0, V13.0.88"
        /*0030*/ 	.string	"Build cuda_13.0.r13.0/compiler.36424714_0"
        /*0030*/ 	.string	"-arch sm_100 -m 64 "



//--------------------- .note.nv.cuinfo           --------------------------
	.section	.note.nv.cuinfo,"",@"SHT_NOTE"
	.sectionflags	@"SHF_NOTE_NV_CUINFO"
        /*0018*/ 	.short	0x0002
        /*001a*/ 	.short	0x0064
        /*001c*/ 	.short	0x0082
	.zero		2


//--------------------- .nv.info                  --------------------------
	.section	.nv.info,"",@"SHT_CUDA_INFO"
	.align	4


	//----- nvinfo : EIATTR_REGCOUNT
	.align		4
        /*0000*/ 	.byte	0x04, 0x2f
        /*0002*/ 	.short	(.L_1 - .L_0)
	.align		4
.L_0:
        /*0004*/ 	.word	index@(_Z10populationiPcPi)
        /*0008*/ 	.word	0x0000000a


	//----- nvinfo : EIATTR_FRAME_SIZE
	.align		4
.L_1:
        /*000c*/ 	.byte	0x04, 0x11
        /*000e*/ 	.short	(.L_3 - .L_2)
	.align		4
.L_2:
        /*0010*/ 	.word	index@(_Z10populationiPcPi)
        /*0014*/ 	.word	0x00000000


	//----- nvinfo : EIATTR_REGCOUNT
	.align		4
.L_3:
        /*0018*/ 	.byte	0x04, 0x2f
        /*001a*/ 	.short	(.L_5 - .L_4)
	.align		4
.L_4:
        /*001c*/ 	.word	index@(_Z10life3d_runiPci)
        /*0020*/ 	.word	0x0000001f


	//----- nvinfo : EIATTR_FRAME_SIZE
	.align		4
.L_5:
        /*0024*/ 	.byte	0x04, 0x11
        /*0026*/ 	.short	(.L_7 - .L_6)
	.align		4
.L_6:
        /*0028*/ 	.word	index@(_Z10life3d_runiPci)
        /*002c*/ 	.word	0x00000000


	//----- nvinfo : EIATTR_MIN_STACK_SIZE
	.align		4
.L_7:
        /*0030*/ 	.byte	0x04, 0x12
        /*0032*/ 	.short	(.L_9 - .L_8)
	.align		4
.L_8:
        /*0034*/ 	.word	index@(_Z10life3d_runiPci)
        /*0038*/ 	.word	0x00000000


	//----- nvinfo : EIATTR_MIN_STACK_SIZE
	.align		4
.L_9:
        /*003c*/ 	.byte	0x04, 0x12
        /*003e*/ 	.short	(.L_11 - .L_10)
	.align		4
.L_10:
        /*0040*/ 	.word	index@(_Z10populationiPcPi)
        /*0044*/ 	.word	0x00000000
.L_11:


//--------------------- .nv.compat                --------------------------
	.section	.nv.compat,"",@"SHT_CUDA_COMPAT_INFO"
	.align	4
        /*0000*/ 	.byte	0x02, 0x09, 0x00, 0x00, 0x02, 0x02, 0x01, 0x00, 0x02, 0x05, 0x05, 0x00, 0x03, 0x07, 0x01, 0x01
        /*0010*/ 	.byte	0x02, 0x03, 0x00, 0x00, 0x02, 0x06, 0x01, 0x00, 0x04, 0x0b, 0x08, 0x00, 0x09, 0x00, 0x00, 0x00
        /*0020*/ 	.byte	0x00, 0x00, 0x00, 0x00


//--------------------- .nv.info._Z10life3d_runiPci --------------------------
	.section	.nv.info._Z10life3d_runiPci,"",@"SHT_CUDA_INFO"
	.sectionflags	@""
	.align	4


	//----- nvinfo : EIATTR_CUDA_API_VERSION
	.align		4
        /*0000*/ 	.byte	0x04, 0x37
        /*0002*/ 	.short	(.L_13 - .L_12)
.L_12:
        /*0004*/ 	.word	0x00000082


	//----- nvinfo : EIATTR_KPARAM_INFO
	.align		4
.L_13:
        /*0008*/ 	.byte	0x04, 0x17
        /*000a*/ 	.short	(.L_15 - .L_14)
.L_14:
        /*000c*/ 	.word	0x00000000
        /*0010*/ 	.short	0x0002
        /*0012*/ 	.short	0x0010
        /*0014*/ 	.byte	0x00, 0xf0, 0x11, 0x00


	//----- nvinfo : EIATTR_KPARAM_INFO
	.align		4
.L_15:
        /*0018*/ 	.byte	0x04, 0x17
        /*001a*/ 	.short	(.L_17 - .L_16)
.L_16:
        /*001c*/ 	.word	0x00000000
        /*0020*/ 	.short	0x0001
        /*0022*/ 	.short	0x0008
        /*0024*/ 	.byte	0x00, 0xf5, 0x21, 0x00


	//----- nvinfo : EIATTR_KPARAM_INFO
	.align		4
.L_17:
        /*0028*/ 	.byte	0x04, 0x17
        /*002a*/ 	.short	(.L_19 - .L_18)
.L_18:
        /*002c*/ 	.word	0x00000000
        /*0030*/ 	.short	0x0000
        /*0032*/ 	.short	0x0000
        /*0034*/ 	.byte	0x00, 0xf0, 0x11, 0x00


	//----- nvinfo : EIATTR_SPARSE_MMA_MASK
	.align		4
.L_19:
        /*0038*/ 	.byte	0x03, 0x50
        /*003a*/ 	.short	0x0000


	//----- nvinfo : EIATTR_MAXREG_COUNT
	.align		4
        /*003c*/ 	.byte	0x03, 0x1b
        /*003e*/ 	.short	0x00ff


	//----- nvinfo : EIATTR_NUM_BARRIERS
	.align		4
        /*0040*/ 	.byte	0x02, 0x4c
        /*0042*/ 	.byte	0x01
	.zero		1


	//----- nvinfo : EIATTR_MERCURY_ISA_VERSION
	.align		4
        /*0044*/ 	.byte	0x03, 0x5f
        /*0046*/ 	.short	0x0101


	//----- nvinfo : EIATTR_VRC_CTA_INIT_COUNT
	.align		4
        /*0048*/ 	.byte	0x02, 0x4a
	.zero		1
	.zero		1


	//----- nvinfo : EIATTR_EXIT_INSTR_OFFSETS
	.align		4
        /*004c*/ 	.byte	0x04, 0x1c
        /*004e*/ 	.short	(.L_21 - .L_20)


	//   ....[0]....
.L_20:
        /*0050*/ 	.word	0x00000110


	//   ....[1]....
        /*0054*/ 	.word	0x00001050


	//----- nvinfo : EIATTR_CBANK_PARAM_SIZE
	.align		4
.L_21:
        /*0058*/ 	.byte	0x03, 0x19
        /*005a*/ 	.short	0x0014


	//----- nvinfo : EIATTR_PARAM_CBANK
	.align		4
        /*005c*/ 	.byte	0x04, 0x0a
        /*005e*/ 	.short	(.L_23 - .L_22)
	.align		4
.L_22:
        /*0060*/ 	.word	index@(.nv.constant0._Z10life3d_runiPci)
        /*0064*/ 	.short	0x0380
        /*0066*/ 	.short	0x0014


	//----- nvinfo : EIATTR_SW_WAR
	.align		4
.L_23:
        /*0068*/ 	.byte	0x04, 0x36
        /*006a*/ 	.short	(.L_25 - .L_24)
.L_24:
        /*006c*/ 	.word	0x00000008
.L_25:


//--------------------- .nv.info._Z10populationiPcPi --------------------------
	.section	.nv.info._Z10populationiPcPi,"",@"SHT_CUDA_INFO"
	.sectionflags	@""
	.align	4


	//----- nvinfo : EIATTR_CUDA_API_VERSION
	.align		4
        /*0000*/ 	.byte	0x04, 0x37
        /*0002*/ 	.short	(.L_27 - .L_26)
.L_26:
        /*0004*/ 	.word	0x00000082


	//----- nvinfo : EIATTR_KPARAM_INFO
	.align		4
.L_27:
        /*0008*/ 	.byte	0x04, 0x17
        /*000a*/ 	.short	(.L_29 - .L_28)
.L_28:
        /*000c*/ 	.word	0x00000000
        /*0010*/ 	.short	0x0002
        /*0012*/ 	.short	0x0010
        /*0014*/ 	.byte	0x00, 0xf5, 0x21, 0x00


	//----- nvinfo : EIATTR_KPARAM_INFO
	.align		4
.L_29:
        /*0018*/ 	.byte	0x04, 0x17
        /*001a*/ 	.short	(.L_31 - .L_30)
.L_30:
        /*001c*/ 	.word	0x00000000
        /*0020*/ 	.short	0x0001
        /*0022*/ 	.short	0x0008
        /*0024*/ 	.byte	0x00, 0xf5, 0x21, 0x00


	//----- nvinfo : EIATTR_KPARAM_INFO
	.align		4
.L_31:
        /*0028*/ 	.byte	0x04, 0x17
        /*002a*/ 	.short	(.L_33 - .L_32)
.L_32:
        /*002c*/ 	.word	0x00000000
        /*0030*/ 	.short	0x0000
        /*0032*/ 	.short	0x0000
        /*0034*/ 	.byte	0x00, 0xf0, 0x11, 0x00


	//----- nvinfo : EIATTR_SPARSE_MMA_MASK
	.align		4
.L_33:
        /*0038*/ 	.byte	0x03, 0x50
        /*003a*/ 	.short	0x0000


	//----- nvinfo : EIATTR_MAXREG_COUNT
	.align		4
        /*003c*/ 	.byte	0x03, 0x1b
        /*003e*/ 	.short	0x00ff


	//----- nvinfo : EIATTR_NUM_BARRIERS
	.align		4
        /*0040*/ 	.byte	0x02, 0x4c
        /*0042*/ 	.byte	0x01
	.zero		1


	//----- nvinfo : EIATTR_MERCURY_ISA_VERSION
	.align		4
        /*0044*/ 	.byte	0x03, 0x5f
        /*0046*/ 	.short	0x0101


	//----- nvinfo : EIATTR_VRC_CTA_INIT_COUNT
	.align		4
        /*0048*/ 	.byte	0x02, 0x4a
	.zero		1
	.zero		1


	//----- nvinfo : EIATTR_EXIT_INSTR_OFFSETS
	.align		4
        /*004c*/ 	.byte	0x04, 0x1c
        /*004e*/ 	.short	(.L_35 - .L_34)


	//   ....[0]....
.L_34:
        /*0050*/ 	.word	0x00000170


	//   ....[1]....
        /*0054*/ 	.word	0x000001f0


	//----- nvinfo : EIATTR_CBANK_PARAM_SIZE
	.align		4
.L_35:
        /*0058*/ 	.byte	0x03, 0x19
        /*005a*/ 	.short	0x0018


	//----- nvinfo : EIATTR_PARAM_CBANK
	.align		4
        /*005c*/ 	.byte	0x04, 0x0a
        /*005e*/ 	.short	(.L_37 - .L_36)
	.align		4
.L_36:
        /*0060*/ 	.word	index@(.nv.constant0._Z10populationiPcPi)
        /*0064*/ 	.short	0x0380
        /*0066*/ 	.short	0x0018


	//----- nvinfo : EIATTR_SW_WAR
	.align		4
.L_37:
        /*0068*/ 	.byte	0x04, 0x36
        /*006a*/ 	.short	(.L_39 - .L_38)
.L_38:
        /*006c*/ 	.word	0x00000008
.L_39:


//--------------------- .nv.callgraph             --------------------------
	.section	.nv.callgraph,"",@"SHT_CUDA_CALLGRAPH"
	.align	4
	.sectionentsize	8
	.align		4
        /*0000*/ 	.word	0x00000000
	.align		4
        /*0004*/ 	.word	0xffffffff
	.align		4
        /*0008*/ 	.word	0x00000000
	.align		4
        /*000c*/ 	.word	0xfffffffe
	.align		4
        /*0010*/ 	.word	0x00000000
	.align		4
        /*0014*/ 	.word	0xfffffffd
	.align		4
        /*0018*/ 	.word	0x00000000
	.align		4
        /*001c*/ 	.word	0xfffffffc


//--------------------- .text._Z10life3d_runiPci  --------------------------
	.section	.text._Z10life3d_runiPci,"ax",@progbits
	.align	128
        .global         _Z10life3d_runiPci
        .type           _Z10life3d_runiPci,@function
        .size           _Z10life3d_runiPci,(.L_x_6 - _Z10life3d_runiPci)
        .other          _Z10life3d_runiPci,@"STO_CUDA_ENTRY STV_DEFAULT"
_Z10life3d_runiPci:
.text._Z10life3d_runiPci:
[----:B------:R-:W-:Y:S01]  /*0000*/  LDC R1, c[0x0][0x37c] ;  /* 0x0000df00ff017b82 */ /* 0x000fe20000000800 */
[----:B------:R-:W0:Y:S07]  /*0010*/  S2R R15, SR_TID.Y ;  /* 0x00000000000f7919 */ /* 0x000e2e0000002200 */
[----:B------:R-:W1:Y:S01]  /*0020*/  S2UR UR5, SR_CTAID.X ;  /* 0x00000000000579c3 */ /* 0x000e620000002500 */
[----:B------:R-:W1:Y:S01]  /*0030*/  LDCU UR7, c[0x0][0x360] ;  /* 0x00006c00ff0777ac */ /* 0x000e620008000800 */
[----:B------:R-:W2:Y:S01]  /*0040*/  S2R R0, SR_TID.Z ;  /* 0x0000000000007919 */ /* 0x000ea20000002300 */
[----:B------:R-:W3:Y:S05]  /*0050*/  S2R R13, SR_TID.X ;  /* 0x00000000000d7919 */ /* 0x000eea0000002100 */
[----:B------:R-:W0:Y:S08]  /*0060*/  LDC R8, c[0x0][0x364] ;  /* 0x0000d900ff087b82 */ /* 0x000e300000000800 */
[----:B------:R-:W0:Y:S08]  /*0070*/  S2UR UR4, SR_CTAID.Y ;  /* 0x00000000000479c3 */ /* 0x000e300000002600 */
[----:B------:R-:W2:Y:S01]  /*0080*/  S2UR UR6, SR_CTAID.Z ;  /* 0x00000000000679c3 */ /* 0x000ea20000002700 */
[----:B-1----:R-:W-:-:S07]  /*0090*/  UIMAD UR5, UR5, UR7, URZ ;  /* 0x00000007050572a4 */ /* 0x002fce000f8e02ff */
[----:B------:R-:W2:Y:S01]  /*00a0*/  LDC R11, c[0x0][0x368] ;  /* 0x0000da00ff0b7b82 */ /* 0x000ea20000000800 */
[----:B---3--:R-:W-:-:S07]  /*00b0*/  VIADD R3, R13, UR5 ;  /* 0x000000050d037c36 */ /* 0x008fce0008000000 */
[----:B------:R-:W1:Y:S01]  /*00c0*/  LDC R4, c[0x0][0x380] ;  /* 0x0000e000ff047b82 */ /* 0x000e620000000800 */
[----:B0-----:R-:W-:Y:S02]  /*00d0*/  IMAD R9, R8, UR4, R15 ;  /* 0x0000000408097c24 */ /* 0x001fe4000f8e020f */
[----:B--2---:R-:W-:-:S05]  /*00e0*/  IMAD R11, R11, UR6, R0 ;  /* 0x000000060b0b7c24 */ /* 0x004fca000f8e0200 */
[----:B------:R-:W-:-:S04]  /*00f0*/  VIMNMX3 R5, R3, R9, R11, !PT ;  /* 0x000000090305720f */ /* 0x000fc8000780010b */
[----:B-1----:R-:W-:-:S13]  /*0100*/  ISETP.GE.AND P0, PT, R5, R4, PT ;  /* 0x000000040500720c */ /* 0x002fda0003f06270 */
[----:B------:R-:W-:Y:S05]  /*0110*/  @P0 EXIT ;  /* 0x000000000000094d */ /* 0x000fea0003800000 */
[----:B------:R-:W0:Y:S01]  /*0120*/  LDCU.64 UR10, c[0x0][0x388] ;  /* 0x00007100ff0a77ac */ /* 0x000e220008000a00 */
[-C--:B------:R-:W-:Y:S01]  /*0130*/  IMAD R7, R3, R4.reuse, R9 ;  /* 0x0000000403077224 */ /* 0x080fe200078e0209 */
[----:B------:R-:W1:Y:S03]  /*0140*/  LDCU.64 UR8, c[0x0][0x358] ;  /* 0x00006b00ff0877ac */ /* 0x000e660008000a00 */
[----:B------:R-:W-:-:S05]  /*0150*/  IMAD R7, R7, R4, R11 ;  /* 0x0000000407077224 */ /* 0x000fca00078e020b */
[C---:B0-----:R-:W-:Y:S01]  /*0160*/  IADD3 R2, P0, PT, R7.reuse, UR10, RZ ;  /* 0x0000000a07027c10 */ /* 0x041fe2000ff1e0ff */
[----:B------:R-:W0:Y:S01]  /*0170*/  S2UR UR6, SR_CgaCtaId ;  /* 0x00000000000679c3 */ /* 0x000e220000008800 */
[----:B------:R-:W-:Y:S01]  /*0180*/  UMOV UR4, 0x400 ;  /* 0x0000040000047882 */ /* 0x000fe20000000000 */
[----:B------:R-:W-:Y:S01]  /*0190*/  IMAD R8, R8, R0, R15 ;  /* 0x0000000008087224 */ /* 0x000fe200078e020f */
[----:B------:R-:W-:Y:S01]  /*01a0*/  LEA.HI.X.SX32 R3, R7, UR11, 0x1, P0 ;  /* 0x0000000b07037c11 */ /* 0x000fe200080f0eff */
[----:B------:R-:W2:Y:S04]  /*01b0*/  LDCU UR10, c[0x0][0x390] ;  /* 0x00007200ff0a77ac */ /* 0x000ea80008000800 */
[----:B-1----:R-:W3:Y:S01]  /*01c0*/  LDG.E.U8 R5, desc[UR8][R2.64] ;  /* 0x0000000802057981 */ /* 0x002ee2000c1e1100 */
[----:B------:R-:W-:Y:S01]  /*01d0*/  IMAD R8, R8, UR7, R13 ;  /* 0x0000000708087c24 */ /* 0x000fe2000f8e020d */
[----:B--2---:R-:W-:-:S02]  /*01e0*/  UISETP.GE.AND UP0, UPT, UR10, 0x1, UPT ;  /* 0x000000010a00788c */ /* 0x004fc4000bf06270 */
[----:B0-----:R-:W-:-:S09]  /*01f0*/  ULEA UR6, UR6, UR4, 0x18 ;  /* 0x0000000406067291 */ /* 0x001fd2000f8ec0ff */
[----:B---3--:R0:W-:Y:S01]  /*0200*/  STS.U8 [R8+UR6], R5 ;  /* 0x0000000508007988 */ /* 0x0081e20008000006 */
[----:B------:R-:W-:Y:S06]  /*0210*/  BAR.SYNC.DEFER_BLOCKING 0x0 ;  /* 0x0000000000007b1d */ /* 0x000fec0000010000 */
[----:B------:R-:W-:Y:S05]  /*0220*/  BRA.U !UP0, `(.L_x_0) ;  /* 0x0000000d08807547 */ /* 0x000fea000b800000 */
[----:B0-----:R-:W-:Y:S01]  /*0230*/  IABS R5, R4 ;  /* 0x0000000400057213 */ /* 0x001fe20000000000 */
[--C-:B------:R-:W-:Y:S01]  /*0240*/  IMAD.IADD R9, R9, 0x1, R4.reuse ;  /* 0x0000000109097824 */ /* 0x100fe200078e0204 */
[----:B------:R-:W0:Y:S01]  /*0250*/  LDCU UR7, c[0x0][0x390] ;  /* 0x00007200ff0777ac */ /* 0x000e220008000800 */
[----:B------:R-:W-:Y:S01]  /*0260*/  IMAD.IADD R11, R11, 0x1, R4 ;  /* 0x000000010b0b7824 */ /* 0x000fe200078e0204 */
[----:B------:R-:W1:Y:S02]  /*0270*/  I2F.RP R0, R5 ;  /* 0x0000000500007306 */ /* 0x000e640000209400 */
[----:B------:R-:W-:Y:S01]  /*0280*/  IADD3 R12, PT, PT, R9, -0x1, RZ ;  /* 0xffffffff090c7810 */ /* 0x000fe20007ffe0ff */
[C---:B------:R-:W-:Y:S01]  /*0290*/  VIADD R10, R11.reuse, 0xffffffff ;  /* 0xffffffff0b0a7836 */ /* 0x040fe20000000000 */
[----:B------:R-:W-:Y:S01]  /*02a0*/  IADD3 R19, PT, PT, R11, 0x1, RZ ;  /* 0x000000010b137810 */ /* 0x000fe20007ffe0ff */
[----:B------:R-:W-:Y:S01]  /*02b0*/  UMOV UR4, URZ ;  /* 0x000000ff00047c82 */ /* 0x000fe20008000000 */
[----:B------:R-:W-:-:S02]  /*02c0*/  IABS R16, R12 ;  /* 0x0000000c00107213 */ /* 0x000fc40000000000 */
[----:B------:R-:W-:Y:S02]  /*02d0*/  IABS R18, R11 ;  /* 0x0000000b00127213 */ /* 0x000fe40000000000 */
[----:B------:R-:W-:Y:S02]  /*02e0*/  IABS R20, R19 ;  /* 0x0000001300147213 */ /* 0x000fe40000000000 */
[----:B------:R-:W-:Y:S01]  /*02f0*/  IABS R22, R9 ;  /* 0x0000000900167213 */ /* 0x000fe20000000000 */
[----:B-1----:R-:W1:Y:S02]  /*0300*/  MUFU.RCP R0, R0 ;  /* 0x0000000000007308 */ /* 0x002e640000001000 */
[----:B-1----:R-:W-:-:S06]  /*0310*/  VIADD R14, R0, 0xffffffe ;  /* 0x0ffffffe000e7836 */ /* 0x002fcc0000000000 */
[----:B------:R1:W2:Y:S02]  /*0320*/  F2I.FTZ.U32.TRUNC.NTZ R15, R14 ;  /* 0x0000000e000f7305 */ /* 0x0002a4000021f000 */
[----:B-1----:R-:W-:Y:S01]  /*0330*/  IMAD.MOV.U32 R14, RZ, RZ, RZ ;  /* 0x000000ffff0e7224 */ /* 0x002fe200078e00ff */
[----:B--2---:R-:W-:-:S05]  /*0340*/  IADD3 R6, PT, PT, RZ, -R15, RZ ;  /* 0x8000000fff067210 */ /* 0x004fca0007ffe0ff */
[----:B------:R-:W-:Y:S01]  /*0350*/  IMAD R17, R6, R5, RZ ;  /* 0x0000000506117224 */ /* 0x000fe200078e02ff */
[----:B------:R-:W-:-:S03]  /*0360*/  IABS R6, R10 ;  /* 0x0000000a00067213 */ /* 0x000fc60000000000 */
[----:B------:R-:W-:Y:S01]  /*0370*/  IMAD.HI.U32 R0, R15, R17, R14 ;  /* 0x000000110f007227 */ /* 0x000fe200078e000e */
[----:B------:R-:W-:-:S03]  /*0380*/  MOV R15, R6 ;  /* 0x00000006000f7202 */ /* 0x000fc60000000f00 */
[----:B------:R-:W-:Y:S02]  /*0390*/  VIADD R17, R9, 0x1 ;  /* 0x0000000109117836 */ /* 0x000fe40000000000 */
[----:B------:R-:W-:-:S04]  /*03a0*/  IMAD.HI.U32 R6, R0, R16, RZ ;  /* 0x0000001000067227 */ /* 0x000fc800078e00ff */
[----:B------:R-:W-:-:S04]  /*03b0*/  IMAD.HI.U32 R14, R0, R15, RZ ;  /* 0x0000000f000e7227 */ /* 0x000fc800078e00ff */
[----:B------:R-:W-:Y:S02]  /*03c0*/  IMAD.MOV R6, RZ, RZ, -R6 ;  /* 0x000000ffff067224 */ /* 0x000fe400078e0a06 */
[----:B------:R-:W-:Y:S02]  /*03d0*/  IMAD.MOV R14, RZ, RZ, -R14 ;  /* 0x000000ffff0e7224 */ /* 0x000fe400078e0a0e */
[C---:B------:R-:W-:Y:S01]  /*03e0*/  IMAD R16, R5.reuse, R6, R16 ;  /* 0x0000000605107224 */ /* 0x040fe200078e0210 */
[----:B------:R-:W-:Y:S01]  /*03f0*/  IADD3 R6, PT, PT, R4, UR5, R13 ;  /* 0x0000000504067c10 */ /* 0x000fe2000fffe00d */
[C---:B------:R-:W-:Y:S01]  /*0400*/  IMAD R14, R5.reuse, R14, R15 ;  /* 0x0000000e050e7224 */ /* 0x040fe200078e020f */
[----:B------:R-:W-:Y:S01]  /*0410*/  IABS R13, R17 ;  /* 0x00000011000d7213 */ /* 0x000fe20000000000 */
[----:B------:R-:W-:Y:S01]  /*0420*/  IMAD.HI.U32 R15, R0, R18, RZ ;  /* 0x00000012000f7227 */ /* 0x000fe200078e00ff */
[C---:B------:R-:W-:Y:S02]  /*0430*/  ISETP.GT.U32.AND P1, PT, R5.reuse, R16, PT ;  /* 0x000000100500720c */ /* 0x040fe40003f24070 */
[----:B------:R-:W-:Y:S01]  /*0440*/  IADD3 R21, PT, PT, R6, -0x1, RZ ;  /* 0xffffffff06157810 */ /* 0x000fe20007ffe0ff */
[----:B------:R-:W-:Y:S01]  /*0450*/  IMAD.HI.U32 R23, R0, R20, RZ ;  /* 0x0000001400177227 */ /* 0x000fe200078e00ff */
[----:B------:R-:W-:-:S03]  /*0460*/  ISETP.GT.U32.AND P4, PT, R5, R14, PT ;  /* 0x0000000e0500720c */ /* 0x000fc60003f84070 */
[----:B------:R-:W-:-:S04]  /*0470*/  IMAD.HI.U32 R24, R0, R22, RZ ;  /* 0x0000001600187227 */ /* 0x000fc800078e00ff */
[----:B------:R-:W-:-:S04]  /*0480*/  IMAD.HI.U32 R25, R0, R13, RZ ;  /* 0x0000000d00197227 */ /* 0x000fc800078e00ff */
[----:B------:R-:W-:Y:S01]  /*0490*/  IMAD.MOV R15, RZ, RZ, -R15 ;  /* 0x000000ffff0f7224 */ /* 0x000fe200078e0a0f */
[----:B------:R-:W-:Y:S01]  /*04a0*/  IADD3 R26, PT, PT, -R25, RZ, RZ ;  /* 0x000000ff191a7210 */ /* 0x000fe20007ffe1ff */
[----:B------:R-:W-:Y:S01]  /*04b0*/  IMAD.MOV R23, RZ, RZ, -R23 ;  /* 0x000000ffff177224 */ /* 0x000fe200078e0a17 */
[----:B------:R-:W-:Y:S01]  /*04c0*/  @!P4 IADD3 R14, PT, PT, R14, -R5, RZ ;  /* 0x800000050e0ec210 */ /* 0x000fe20007ffe0ff */
[----:B------:R-:W-:Y:S01]  /*04d0*/  IMAD.MOV R24, RZ, RZ, -R24 ;  /* 0x000000ffff187224 */ /* 0x000fe200078e0a18 */
[----:B------:R-:W-:Y:S01]  /*04e0*/  ISETP.GE.AND P4, PT, R12, RZ, PT ;  /* 0x000000ff0c00720c */ /* 0x000fe20003f86270 */
[C---:B------:R-:W-:Y:S01]  /*04f0*/  IMAD R18, R5.reuse, R15, R18 ;  /* 0x0000000f05127224 */ /* 0x040fe200078e0212 */
[----:B------:R-:W-:Y:S01]  /*0500*/  IABS R15, R21 ;  /* 0x00000015000f7213 */ /* 0x000fe20000000000 */
[C---:B------:R-:W-:Y:S02]  /*0510*/  IMAD R20, R5.reuse, R23, R20 ;  /* 0x0000001705147224 */ /* 0x040fe400078e0214 */
[C---:B------:R-:W-:Y:S01]  /*0520*/  IMAD R22, R5.reuse, R24, R22 ;  /* 0x0000001805167224 */ /* 0x040fe200078e0216 */
[C---:B------:R-:W-:Y:S01]  /*0530*/  ISETP.GT.U32.AND P0, PT, R5.reuse, R18, PT ;  /* 0x000000120500720c */ /* 0x040fe20003f04070 */
[C---:B------:R-:W-:Y:S01]  /*0540*/  IMAD R24, R5.reuse, R26, R13 ;  /* 0x0000001a05187224 */ /* 0x040fe200078e020d */
[C---:B------:R-:W-:Y:S01]  /*0550*/  ISETP.GT.U32.AND P5, PT, R5.reuse, R20, PT ;  /* 0x000000140500720c */ /* 0x040fe20003fa4070 */
[----:B------:R-:W-:Y:S01]  /*0560*/  @!P1 IMAD.IADD R16, R16, 0x1, -R5 ;  /* 0x0000000110109824 */ /* 0x000fe200078e0a05 */
[C---:B------:R-:W-:Y:S01]  /*0570*/  ISETP.GT.U32.AND P6, PT, R5.reuse, R22, PT ;  /* 0x000000160500720c */ /* 0x040fe20003fc4070 */
[----:B------:R-:W-:Y:S01]  /*0580*/  IMAD.HI.U32 R0, R0, R15, RZ ;  /* 0x0000000f00007227 */ /* 0x000fe200078e00ff */
[----:B------:R-:W-:-:S02]  /*0590*/  ISETP.GT.U32.AND P2, PT, R5, R24, PT ;  /* 0x000000180500720c */ /* 0x000fc40003f44070 */
[----:B------:R-:W-:Y:S01]  /*05a0*/  ISETP.GT.U32.AND P1, PT, R5, R16, PT ;  /* 0x000000100500720c */ /* 0x000fe20003f24070 */
[----:B------:R-:W-:-:S04]  /*05b0*/  IMAD.MOV R0, RZ, RZ, -R0 ;  /* 0x000000ffff007224 */ /* 0x000fc800078e0a00 */
[C---:B------:R-:W-:Y:S02]  /*05c0*/  IMAD R0, R5.reuse, R0, R15 ;  /* 0x0000000005007224 */ /* 0x040fe400078e020f */
[--C-:B------:R-:W-:Y:S02]  /*05d0*/  @!P5 IMAD.IADD R20, R20, 0x1, -R5.reuse ;  /* 0x000000011414d824 */ /* 0x100fe400078e0a05 */
[--C-:B------:R-:W-:Y:S01]  /*05e0*/  @!P0 IMAD.IADD R18, R18, 0x1, -R5.reuse ;  /* 0x0000000112128824 */ /* 0x100fe200078e0a05 */
[C---:B------:R-:W-:Y:S02]  /*05f0*/  ISETP.GT.U32.AND P3, PT, R5.reuse, R0, PT ;  /* 0x000000000500720c */ /* 0x040fe40003f64070 */
[-C--:B------:R-:W-:Y:S01]  /*0600*/  @!P6 IADD3 R22, PT, PT, R22, -R5.reuse, RZ ;  /* 0x800000051616e210 */ /* 0x080fe20007ffe0ff */
[----:B------:R-:W-:Y:S01]  /*0610*/  @!P1 IMAD.IADD R16, R16, 0x1, -R5 ;  /* 0x0000000110109824 */ /* 0x000fe200078e0a05 */
[----:B------:R-:W-:Y:S02]  /*0620*/  @!P2 IADD3 R24, PT, PT, R24, -R5, RZ ;  /* 0x800000051818a210 */ /* 0x000fe40007ffe0ff */
[----:B------:R-:W-:-:S02]  /*0630*/  ISETP.GT.U32.AND P1, PT, R5, R20, PT ;  /* 0x000000140500720c */ /* 0x000fc40003f24070 */
[C---:B------:R-:W-:Y:S02]  /*0640*/  ISETP.GT.U32.AND P2, PT, R5.reuse, R22, PT ;  /* 0x000000160500720c */ /* 0x040fe40003f44070 */
[C---:B------:R-:W-:Y:S02]  /*0650*/  ISETP.GT.U32.AND P6, PT, R5.reuse, R14, PT ;  /* 0x0000000e0500720c */ /* 0x040fe40003fc4070 */
[C---:B------:R-:W-:Y:S01]  /*0660*/  ISETP.GT.U32.AND P0, PT, R5.reuse, R18, PT ;  /* 0x000000120500720c */ /* 0x040fe20003f04070 */
[--C-:B------:R-:W-:Y:S01]  /*0670*/  @!P3 IMAD.IADD R0, R0, 0x1, -R5.reuse ;  /* 0x000000010000b824 */ /* 0x100fe200078e0a05 */
[C---:B------:R-:W-:Y:S02]  /*0680*/  ISETP.GT.U32.AND P3, PT, R5.reuse, R24, PT ;  /* 0x000000180500720c */ /* 0x040fe40003f64070 */
[----:B------:R-:W-:Y:S02]  /*0690*/  @!P4 IADD3 R16, PT, PT, -R16, RZ, RZ ;  /* 0x000000ff1010c210 */ /* 0x000fe40007ffe1ff */
[----:B------:R-:W-:Y:S01]  /*06a0*/  ISETP.GE.AND P4, PT, R10, RZ, PT ;  /* 0x000000ff0a00720c */ /* 0x000fe20003f86270 */
[----:B------:R-:W-:Y:S01]  /*06b0*/  @!P1 IMAD.IADD R20, R20, 0x1, -R5 ;  /* 0x0000000114149824 */ /* 0x000fe200078e0a05 */
[----:B------:R-:W-:-:S02]  /*06c0*/  ISETP.GT.U32.AND P5, PT, R5, R0, PT ;  /* 0x000000000500720c */ /* 0x000fc40003fa4070 */
[-C--:B------:R-:W-:Y:S01]  /*06d0*/  @!P2 IADD3 R22, PT, PT, R22, -R5.reuse, RZ ;  /* 0x800000051616a210 */ /* 0x080fe20007ffe0ff */
[--C-:B------:R-:W-:Y:S01]  /*06e0*/  @!P6 IMAD.IADD R14, R14, 0x1, -R5.reuse ;  /* 0x000000010e0ee824 */ /* 0x100fe200078e0a05 */
[----:B------:R-:W-:Y:S02]  /*06f0*/  ISETP.GE.AND P1, PT, R19, RZ, PT ;  /* 0x000000ff1300720c */ /* 0x000fe40003f26270 */
[----:B------:R-:W-:Y:S01]  /*0700*/  @!P0 IADD3 R18, PT, PT, R18, -R5, RZ ;  /* 0x8000000512128210 */ /* 0x000fe20007ffe0ff */
[----:B------:R-:W-:Y:S01]  /*0710*/  @!P3 IMAD.IADD R24, R24, 0x1, -R5 ;  /* 0x000000011818b824 */ /* 0x000fe200078e0a05 */
[----:B------:R-:W-:Y:S02]  /*0720*/  ISETP.GE.AND P2, PT, R17, RZ, PT ;  /* 0x000000ff1100720c */ /* 0x000fe40003f46270 */
[----:B------:R-:W-:Y:S01]  /*0730*/  ISETP.GE.AND P6, PT, R11, RZ, PT ;  /* 0x000000ff0b00720c */ /* 0x000fe20003fc6270 */
[----:B------:R-:W-:Y:S01]  /*0740*/  @!P4 IMAD.MOV R14, RZ, RZ, -R14 ;  /* 0x000000ffff0ec224 */ /* 0x000fe200078e0a0e */
[----:B------:R-:W-:-:S02]  /*0750*/  ISETP.GE.AND P0, PT, R9, RZ, PT ;  /* 0x000000ff0900720c */ /* 0x000fc40003f06270 */
[----:B------:R-:W-:Y:S02]  /*0760*/  @!P5 IADD3 R0, PT, PT, R0, -R5, RZ ;  /* 0x800000050000d210 */ /* 0x000fe40007ffe0ff */
[----:B------:R-:W-:Y:S01]  /*0770*/  ISETP.NE.AND P4, PT, R4, RZ, PT ;  /* 0x000000ff0400720c */ /* 0x000fe20003f85270 */
[----:B------:R-:W-:Y:S01]  /*0780*/  @!P1 IMAD.MOV R20, RZ, RZ, -R20 ;  /* 0x000000ffff149224 */ /* 0x000fe200078e0a14 */
[----:B------:R-:W-:Y:S02]  /*0790*/  LOP3.LUT R5, RZ, R4, RZ, 0x33, !PT ;  /* 0x00000004ff057212 */ /* 0x000fe400078e33ff */
[----:B------:R-:W-:Y:S01]  /*07a0*/  ISETP.GE.AND P3, PT, R21, RZ, PT ;  /* 0x000000ff1500720c */ /* 0x000fe20003f66270 */
[----:B------:R-:W-:Y:S01]  /*07b0*/  @!P2 IMAD.MOV R24, RZ, RZ, -R24 ;  /* 0x000000ffff18a224 */ /* 0x000fe200078e0a18 */
[----:B------:R-:W-:Y:S02]  /*07c0*/  SEL R10, R5, R14, !P4 ;  /* 0x0000000e050a7207 */ /* 0x000fe40006000000 */
[----:B------:R-:W-:-:S02]  /*07d0*/  @!P6 IADD3 R18, PT, PT, -R18, RZ, RZ ;  /* 0x000000ff1212e210 */ /* 0x000fc40007ffe1ff */
[----:B------:R-:W-:Y:S02]  /*07e0*/  @!P0 IADD3 R22, PT, PT, -R22, RZ, RZ ;  /* 0x000000ff16168210 */ /* 0x000fe40007ffe1ff */
[C---:B------:R-:W-:Y:S02]  /*07f0*/  SEL R9, R5.reuse, R16, !P4 ;  /* 0x0000001005097207 */ /* 0x040fe40006000000 */
[C---:B------:R-:W-:Y:S02]  /*0800*/  SEL R11, R5.reuse, R18, !P4 ;  /* 0x00000012050b7207 */ /* 0x040fe40006000000 */
[C---:B------:R-:W-:Y:S02]  /*0810*/  SEL R12, R5.reuse, R20, !P4 ;  /* 0x00000014050c7207 */ /* 0x040fe40006000000 */
[C---:B------:R-:W-:Y:S02]  /*0820*/  SEL R13, R5.reuse, R22, !P4 ;  /* 0x00000016050d7207 */ /* 0x040fe40006000000 */
[----:B0-----:R-:W-:-:S07]  /*0830*/  SEL R14, R5, R24, !P4 ;  /* 0x00000018050e7207 */ /* 0x001fce0006000000 */
.L_x_1:
[----:B-1----:R-:W0:Y:S01]  /*0840*/  LDC R15, c[0x0][0x380] ;  /* 0x0000e000ff0f7b82 */ /* 0x002e220000000800 */
[----:B------:R-:W-:Y:S01]  /*0850*/  IMAD.MOV.U32 R19, RZ, RZ, R0 ;  /* 0x000000ffff137224 */ /* 0x000fe200078e0000 */
[----:B------:R-:W-:Y:S01]  /*0860*/  @!P3 IADD3 R19, PT, PT, -R0, RZ, RZ ;  /* 0x000000ff0013b210 */ /* 0x000fe20007ffe1ff */
[----:B------:R-:W-:Y:S01]  /*0870*/  UIADD3 UR4, UPT, UPT, UR4, 0x1, URZ ;  /* 0x0000000104047890 */ /* 0x000fe2000fffe0ff */
[----:B------:R-:W-:-:S03]  /*0880*/  ISETP.GE.AND P2, PT, R6, RZ, PT ;  /* 0x000000ff0600720c */ /* 0x000fc60003f46270 */
[----:B------:R-:W-:Y:S01]  /*0890*/  UISETP.NE.AND UP0, UPT, UR4, UR7, UPT ;  /* 0x000000070400728c */ /* 0x000fe2000bf05270 */
[-C--:B0-----:R-:W-:Y:S02]  /*08a0*/  IABS R17, R15.reuse ;  /* 0x0000000f00117213 */ /* 0x081fe40000000000 */
[----:B------:R-:W-:Y:S02]  /*08b0*/  ISETP.NE.AND P0, PT, R15, RZ, PT ;  /* 0x000000ff0f00720c */ /* 0x000fe40003f05270 */
[----:B------:R-:W0:Y:S01]  /*08c0*/  I2F.RP R18, R17 ;  /* 0x0000001100127306 */ /* 0x000e220000209400 */
[----:B------:R-:W-:-:S04]  /*08d0*/  LOP3.LUT R16, RZ, R15, RZ, 0x33, !PT ;  /* 0x0000000fff107212 */ /* 0x000fc800078e33ff */
[----:B------:R-:W-:-:S05]  /*08e0*/  SEL R22, R16, R19, !P0 ;  /* 0x0000001310167207 */ /* 0x000fca0004000000 */
[CC--:B------:R-:W-:Y:S02]  /*08f0*/  IMAD R4, R22.reuse, R15.reuse, R9 ;  /* 0x0000000f16047224 */ /* 0x0c0fe400078e0209 */
[-C--:B------:R-:W-:Y:S02]  /*0900*/  IMAD R24, R22, R15.reuse, R13 ;  /* 0x0000000f16187224 */ /* 0x080fe400078e020d */
[CC--:B------:R-:W-:Y:S01]  /*0910*/  IMAD R21, R4.reuse, R15.reuse, R10 ;  /* 0x0000000f04157224 */ /* 0x0c0fe200078e020a */
[----:B0-----:R-:W0:Y:S01]  /*0920*/  MUFU.RCP R18, R18 ;  /* 0x0000001200127308 */ /* 0x001e220000001000 */
[-C--:B------:R-:W-:Y:S02]  /*0930*/  IMAD R19, R4, R15.reuse, R12 ;  /* 0x0000000f04137224 */ /* 0x080fe400078e020c */
[-C--:B------:R-:W-:Y:S02]  /*0940*/  IMAD R26, R24, R15.reuse, R11 ;  /* 0x0000000f181a7224 */ /* 0x080fe400078e020b */
[----:B------:R-:W-:-:S02]  /*0950*/  IMAD R22, R22, R15, R14 ;  /* 0x0000000f16167224 */ /* 0x000fc400078e020e */
[----:B------:R-:W-:Y:S01]  /*0960*/  LDS.S8 R19, [R19+UR6] ;  /* 0x0000000613137984 */ /* 0x000fe20008000200 */
[----:B------:R-:W-:-:S03]  /*0970*/  IMAD R25, R24, R15, R10 ;  /* 0x0000000f18197224 */ /* 0x000fc600078e020a */
[----:B------:R-:W-:Y:S01]  /*0980*/  LDS.S8 R26, [R26+UR6] ;  /* 0x000000061a1a7984 */ /* 0x000fe20008000200 */
[----:B0-----:R-:W-:Y:S02]  /*0990*/  IADD3 R5, PT, PT, R18, 0xffffffe, RZ ;  /* 0x0ffffffe12057810 */ /* 0x001fe40007ffe0ff */
[----:B------:R-:W-:-:S04]  /*09a0*/  IABS R18, R6 ;  /* 0x0000000600127213 */ /* 0x000fc80000000000 */
[----:B------:R-:W0:Y:S02]  /*09b0*/  F2I.FTZ.U32.TRUNC.NTZ R5, R5 ;  /* 0x0000000500057305 */ /* 0x000e24000021f000 */
[----:B0-----:R-:W-:-:S04]  /*09c0*/  IMAD.MOV R20, RZ, RZ, -R5 ;  /* 0x000000ffff147224 */ /* 0x001fc800078e0a05 */
[----:B------:R-:W-:Y:S02]  /*09d0*/  IMAD R23, R20, R17, RZ ;  /* 0x0000001114177224 */ /* 0x000fe400078e02ff */
[----:B------:R-:W-:Y:S02]  /*09e0*/  IMAD R20, R4, R15, R11 ;  /* 0x0000000f04147224 */ /* 0x000fe400078e020b */
[----:B------:R-:W-:-:S04]  /*09f0*/  HFMA2 R4, -RZ, RZ, 0, 0 ;  /* 0x00000000ff047431 */ /* 0x000fc800000001ff */
[----:B------:R-:W-:Y:S01]  /*0a00*/  LDS.S8 R20, [R20+UR6] ;  /* 0x0000000614147984 */ /* 0x000fe20008000200 */
[----:B------:R-:W-:-:S03]  /*0a10*/  IMAD.HI.U32 R4, R5, R23, R4 ;  /* 0x0000001705047227 */ /* 0x000fc600078e0004 */
[----:B------:R-:W0:Y:S01]  /*0a20*/  LDS.S8 R5, [R21+UR6] ;  /* 0x0000000615057984 */ /* 0x000e220008000200 */
[----:B------:R-:W-:-:S03]  /*0a30*/  IMAD.MOV.U32 R23, RZ, RZ, R18 ;  /* 0x000000ffff177224 */ /* 0x000fc600078e0012 */
[----:B------:R-:W1:Y:S01]  /*0a40*/  LDS.S8 R21, [R25+UR6] ;  /* 0x0000000619157984 */ /* 0x000e620008000200 */
[----:B------:R-:W-:-:S05]  /*0a50*/  IMAD.HI.U32 R18, R4, R23, RZ ;  /* 0x0000001704127227 */ /* 0x000fca00078e00ff */
[----:B------:R-:W-:-:S05]  /*0a60*/  IADD3 R18, PT, PT, -R18, RZ, RZ ;  /* 0x000000ff12127210 */ /* 0x000fca0007ffe1ff */
[C---:B------:R-:W-:Y:S02]  /*0a70*/  IMAD R18, R17.reuse, R18, R23 ;  /* 0x0000001211127224 */ /* 0x040fe400078e0217 */
[-C--:B------:R-:W-:Y:S02]  /*0a80*/  IMAD R23, R24, R15.reuse, R12 ;  /* 0x0000000f18177224 */ /* 0x080fe400078e020c */
[----:B------:R-:W-:Y:S01]  /*0a90*/  IMAD R24, R22, R15, R10 ;  /* 0x0000000f16187224 */ /* 0x000fe200078e020a */
[----:B------:R-:W-:-:S03]  /*0aa0*/  ISETP.GT.U32.AND P1, PT, R17, R18, PT ;  /* 0x000000121100720c */ /* 0x000fc60003f24070 */
[----:B------:R-:W-:Y:S04]  /*0ab0*/  LDS.S8 R23, [R23+UR6] ;  /* 0x0000000617177984 */ /* 0x000fe80008000200 */
[----:B------:R-:W2:Y:S06]  /*0ac0*/  LDS.S8 R24, [R24+UR6] ;  /* 0x0000000618187984 */ /* 0x000eac0008000200 */
[----:B------:R-:W-:-:S05]  /*0ad0*/  @!P1 IMAD.IADD R18, R18, 0x1, -R17 ;  /* 0x0000000112129824 */ /* 0x000fca00078e0a11 */
[----:B------:R-:W-:Y:S02]  /*0ae0*/  ISETP.GT.U32.AND P1, PT, R17, R18, PT ;  /* 0x000000121100720c */ /* 0x000fe40003f24070 */
[----:B0-----:R-:W-:Y:S02]  /*0af0*/  IADD3 R19, PT, PT, R19, R5, R20 ;  /* 0x0000000513137210 */ /* 0x001fe40007ffe014 */
[----:B------:R-:W-:Y:S02]  /*0b00*/  IADD3 R20, PT, PT, R6, 0x1, RZ ;  /* 0x0000000106147810 */ /* 0x000fe40007ffe0ff */
[----:B-1----:R-:W-:Y:S02]  /*0b10*/  IADD3 R19, PT, PT, R26, R19, R21 ;  /* 0x000000131a137210 */ /* 0x002fe40007ffe015 */
[----:B------:R-:W-:Y:S02]  /*0b20*/  IABS R5, R20 ;  /* 0x0000001400057213 */ /* 0x000fe40000000000 */
[----:B------:R-:W-:Y:S01]  /*0b30*/  ISETP.GE.AND P4, PT, R20, RZ, PT ;  /* 0x000000ff1400720c */ /* 0x000fe20003f86270 */
[----:B------:R-:W-:-:S02]  /*0b40*/  IMAD R20, R22, R15, R11 ;  /* 0x0000000f16147224 */ /* 0x000fc400078e020b */
[----:B------:R-:W-:Y:S02]  /*0b50*/  @!P1 IMAD.IADD R18, R18, 0x1, -R17 ;  /* 0x0000000112129824 */ /* 0x000fe400078e0a11 */
[----:B------:R-:W-:Y:S02]  /*0b60*/  IMAD.HI.U32 R4, R4, R5, RZ ;  /* 0x0000000504047227 */ /* 0x000fe400078e00ff */
[----:B------:R-:W-:Y:S01]  /*0b70*/  LDS.S8 R20, [R20+UR6] ;  /* 0x0000000614147984 */ /* 0x000fe20008000200 */
[----:B------:R-:W-:Y:S01]  /*0b80*/  @!P2 IADD3 R18, PT, PT, -R18, RZ, RZ ;  /* 0x000000ff1212a210 */ /* 0x000fe20007ffe1ff */
[----:B------:R-:W-:Y:S02]  /*0b90*/  IMAD.MOV R28, RZ, RZ, -R4 ;  /* 0x000000ffff1c7224 */ /* 0x000fe400078e0a04 */
[----:B------:R-:W-:Y:S01]  /*0ba0*/  IMAD R22, R22, R15, R12 ;  /* 0x0000000f16167224 */ /* 0x000fe200078e020c */
[----:B------:R-:W-:Y:S01]  /*0bb0*/  SEL R4, R16, R18, !P0 ;  /* 0x0000001210047207 */ /* 0x000fe20004000000 */
[----:B------:R-:W-:-:S03]  /*0bc0*/  IMAD R18, R17, R28, R5 ;  /* 0x0000001c11127224 */ /* 0x000fc600078e0205 */
[----:B------:R-:W0:Y:S01]  /*0bd0*/  LDS.S8 R5, [R22+UR6] ;  /* 0x0000000616057984 */ /* 0x000e220008000200 */
[----:B------:R-:W-:Y:S01]  /*0be0*/  IMAD R25, R4, R15, R13 ;  /* 0x0000000f04197224 */ /* 0x000fe200078e020d */
[----:B------:R-:W-:Y:S02]  /*0bf0*/  ISETP.GT.U32.AND P1, PT, R17, R18, PT ;  /* 0x000000121100720c */ /* 0x000fe40003f24070 */
[----:B--2---:R-:W-:Y:S01]  /*0c00*/  IADD3 R23, PT, PT, R24, R19, R23 ;  /* 0x0000001318177210 */ /* 0x004fe20007ffe017 */
[-C--:B------:R-:W-:Y:S02]  /*0c10*/  IMAD R24, R4, R15.reuse, R9 ;  /* 0x0000000f04187224 */ /* 0x080fe400078e0209 */
[-CC-:B------:R-:W-:Y:S02]  /*0c20*/  IMAD R26, R25, R15.reuse, R10.reuse ;  /* 0x0000000f191a7224 */ /* 0x180fe400078e020a */
[CC--:B------:R-:W-:Y:S02]  /*0c30*/  IMAD R19, R24.reuse, R15.reuse, R10 ;  /* 0x0000000f18137224 */ /* 0x0c0fe400078e020a */
[----:B------:R-:W-:-:S02]  /*0c40*/  IMAD R27, R24, R15, R11 ;  /* 0x0000000f181b7224 */ /* 0x000fc400078e020b */
[-C--:B------:R-:W-:Y:S01]  /*0c50*/  IMAD R21, R24, R15.reuse, R12 ;  /* 0x0000000f18157224 */ /* 0x080fe200078e020c */
[----:B------:R-:W-:Y:S01]  /*0c60*/  LDS.S8 R26, [R26+UR6] ;  /* 0x000000061a1a7984 */ /* 0x000fe20008000200 */
[----:B------:R-:W-:Y:S01]  /*0c70*/  IMAD R4, R4, R15, R14 ;  /* 0x0000000f04047224 */ /* 0x000fe200078e020e */
[----:B------:R-:W-:Y:S01]  /*0c80*/  @!P1 IADD3 R18, PT, PT, R18, -R17, RZ ;  /* 0x8000001112129210 */ /* 0x000fe20007ffe0ff */
[-C--:B------:R-:W-:Y:S01]  /*0c90*/  IMAD R24, R25, R15.reuse, R12 ;  /* 0x0000000f19187224 */ /* 0x080fe200078e020c */
[----:B------:R-:W-:Y:S01]  /*0ca0*/  LDS.S8 R19, [R19+UR6] ;  /* 0x0000000613137984 */ /* 0x000fe20008000200 */
[----:B------:R-:W-:Y:S01]  /*0cb0*/  IMAD R25, R4, R15, R10 ;  /* 0x0000000f04197224 */ /* 0x000fe200078e020a */
[----:B------:R-:W-:Y:S02]  /*0cc0*/  ISETP.GT.U32.AND P1, PT, R17, R18, PT ;  /* 0x000000121100720c */ /* 0x000fe40003f24070 */
[----:B------:R1:W2:Y:S04]  /*0cd0*/  LDS.S8 R22, [R27+UR6] ;  /* 0x000000061b167984 */ /* 0x0002a80008000200 */
[----:B------:R-:W3:Y:S04]  /*0ce0*/  LDS.S8 R21, [R21+UR6] ;  /* 0x0000000615157984 */ /* 0x000ee80008000200 */
[----:B------:R-:W-:Y:S03]  /*0cf0*/  LDS.S8 R24, [R24+UR6] ;  /* 0x0000000618187984 */ /* 0x000fe60008000200 */
[----:B------:R-:W-:Y:S01]  /*0d00*/  @!P1 IMAD.IADD R18, R18, 0x1, -R17 ;  /* 0x0000000112129824 */ /* 0x000fe200078e0a11 */
[----:B------:R-:W4:Y:S04]  /*0d10*/  LDS.S8 R25, [R25+UR6] ;  /* 0x0000000619197984 */ /* 0x000f280008000200 */
[----:B------:R-:W-:-:S02]  /*0d20*/  @!P4 IADD3 R18, PT, PT, -R18, RZ, RZ ;  /* 0x000000ff1212c210 */ /* 0x000fc40007ffe1ff */
[----:B0-----:R-:W-:Y:S02]  /*0d30*/  IADD3 R5, PT, PT, R5, R23, R20 ;  /* 0x0000001705057210 */ /* 0x001fe40007ffe014 */
[----:B------:R-:W-:Y:S01]  /*0d40*/  SEL R16, R16, R18, !P0 ;  /* 0x0000001210107207 */ /* 0x000fe20004000000 */
[----:B------:R-:W-:-:S04]  /*0d50*/  IMAD R18, R4, R15, R11 ;  /* 0x0000000f04127224 */ /* 0x000fc800078e020b */
[-C--:B------:R-:W-:Y:S02]  /*0d60*/  IMAD R20, R16, R15.reuse, R13 ;  /* 0x0000000f10147224 */ /* 0x080fe400078e020d */
[----:B------:R-:W-:Y:S02]  /*0d70*/  LDS.S8 R18, [R18+UR6] ;  /* 0x0000000612127984 */ /* 0x000fe40008000200 */
[----:B-1----:R-:W-:Y:S01]  /*0d80*/  IMAD R27, R20, R15, R12 ;  /* 0x0000000f141b7224 */ /* 0x002fe200078e020c */
[----:B--2---:R-:W-:Y:S01]  /*0d90*/  IADD3 R19, PT, PT, R22, R5, R19 ;  /* 0x0000000516137210 */ /* 0x004fe20007ffe013 */
[----:B------:R-:W-:-:S03]  /*0da0*/  IMAD R22, R16, R15, R14 ;  /* 0x0000000f10167224 */ /* 0x000fc600078e020e */
[----:B---3--:R-:W-:Y:S01]  /*0db0*/  IADD3 R5, PT, PT, R26, R19, R21 ;  /* 0x000000131a057210 */ /* 0x008fe20007ffe015 */
[-C--:B------:R-:W-:Y:S02]  /*0dc0*/  IMAD R26, R16, R15.reuse, R9 ;  /* 0x0000000f101a7224 */ /* 0x080fe400078e0209 */
[-C--:B------:R-:W-:Y:S02]  /*0dd0*/  IMAD R16, R4, R15.reuse, R12 ;  /* 0x0000000f04107224 */ /* 0x080fe400078e020c */
[CC--:B------:R-:W-:Y:S02]  /*0de0*/  IMAD R17, R26.reuse, R15.reuse, R10 ;  /* 0x0000000f1a117224 */ /* 0x0c0fe400078e020a */
[----:B------:R-:W-:Y:S01]  /*0df0*/  IMAD R4, R26, R15, R11 ;  /* 0x0000000f1a047224 */ /* 0x000fe200078e020b */
[----:B----4-:R-:W-:Y:S01]  /*0e00*/  IADD3 R5, PT, PT, R25, R5, R24 ;  /* 0x0000000519057210 */ /* 0x010fe20007ffe018 */
[----:B------:R-:W0:Y:S01]  /*0e10*/  LDS.S8 R16, [R16+UR6] ;  /* 0x0000000610107984 */ /* 0x000e220008000200 */
[----:B------:R-:W-:-:S02]  /*0e20*/  IMAD R19, R20, R15, R10 ;  /* 0x0000000f14137224 */ /* 0x000fc400078e020a */
[-C--:B------:R-:W-:Y:S01]  /*0e30*/  IMAD R26, R26, R15.reuse, R12 ;  /* 0x0000000f1a1a7224 */ /* 0x080fe200078e020c */
[----:B------:R-:W-:Y:S01]  /*0e40*/  LDS.S8 R17, [R17+UR6] ;  /* 0x0000000611117984 */ /* 0x000fe20008000200 */
[-CC-:B------:R-:W-:Y:S02]  /*0e50*/  IMAD R21, R20, R15.reuse, R11.reuse ;  /* 0x0000000f14157224 */ /* 0x180fe400078e020b */
[CC--:B------:R-:W-:Y:S01]  /*0e60*/  IMAD R24, R22.reuse, R15.reuse, R10 ;  /* 0x0000000f16187224 */ /* 0x0c0fe200078e020a */
[----:B------:R-:W1:Y:S01]  /*0e70*/  LDS.S8 R4, [R4+UR6] ;  /* 0x0000000604047984 */ /* 0x000e620008000200 */
[CC--:B------:R-:W-:Y:S02]  /*0e80*/  IMAD R23, R22.reuse, R15.reuse, R11 ;  /* 0x0000000f16177224 */ /* 0x0c0fe400078e020b */
[----:B------:R-:W-:Y:S01]  /*0e90*/  IMAD R25, R22, R15, R12 ;  /* 0x0000000f16197224 */ /* 0x000fe200078e020c */
[----:B------:R-:W-:Y:S04]  /*0ea0*/  LDS.S8 R20, [R26+UR6] ;  /* 0x000000061a147984 */ /* 0x000fe80008000200 */
[----:B------:R-:W2:Y:S04]  /*0eb0*/  LDS.S8 R19, [R19+UR6] ;  /* 0x0000000613137984 */ /* 0x000ea80008000200 */
[----:B------:R-:W-:Y:S04]  /*0ec0*/  LDS.S8 R21, [R21+UR6] ;  /* 0x0000000615157984 */ /* 0x000fe80008000200 */
[----:B------:R-:W3:Y:S04]  /*0ed0*/  LDS.S8 R22, [R27+UR6] ;  /* 0x000000061b167984 */ /* 0x000ee80008000200 */
[----:B------:R-:W-:Y:S04]  /*0ee0*/  LDS.S8 R24, [R24+UR6] ;  /* 0x0000000618187984 */ /* 0x000fe80008000200 */
[----:B------:R-:W4:Y:S04]  /*0ef0*/  LDS.S8 R23, [R23+UR6] ;  /* 0x0000000617177984 */ /* 0x000f280008000200 */
[----:B------:R-:W5:Y:S04]  /*0f00*/  LDS.U8 R15, [R7+UR6] ;  /* 0x00000006070f7984 */ /* 0x000f680008000000 */
[----:B------:R-:W5:Y:S01]  /*0f10*/  LDS.S8 R25, [R25+UR6] ;  /* 0x0000000619197984 */ /* 0x000f620008000200 */
[----:B0-----:R-:W-:-:S04]  /*0f20*/  IADD3 R5, PT, PT, R16, R5, R18 ;  /* 0x0000000510057210 */ /* 0x001fc80007ffe012 */
[----:B-1----:R-:W-:-:S04]  /*0f30*/  IADD3 R4, PT, PT, R4, R5, R17 ;  /* 0x0000000504047210 */ /* 0x002fc80007ffe011 */
[----:B--2---:R-:W-:-:S04]  /*0f40*/  IADD3 R4, PT, PT, R19, R4, R20 ;  /* 0x0000000413047210 */ /* 0x004fc80007ffe014 */
[----:B---3--:R-:W-:-:S04]  /*0f50*/  IADD3 R4, PT, PT, R22, R4, R21 ;  /* 0x0000000416047210 */ /* 0x008fc80007ffe015 */
[----:B----4-:R-:W-:Y:S01]  /*0f60*/  IADD3 R4, PT, PT, R23, R4, R24 ;  /* 0x0000000417047210 */ /* 0x010fe20007ffe018 */
[----:B------:R-:W-:Y:S01]  /*0f70*/  BAR.SYNC.DEFER_BLOCKING 0x0 ;  /* 0x0000000000007b1d */ /* 0x000fe20000010000 */
[C---:B-----5:R-:W-:Y:S02]  /*0f80*/  ISETP.NE.AND P2, PT, R15.reuse, RZ, PT ;  /* 0x000000ff0f00720c */ /* 0x060fe40003f45270 */
[----:B------:R-:W-:Y:S01]  /*0f90*/  ISETP.NE.AND P0, PT, R15, RZ, PT ;  /* 0x000000ff0f00720c */ /* 0x000fe20003f05270 */
[----:B------:R-:W-:-:S05]  /*0fa0*/  IMAD.IADD R5, R4, 0x1, R25 ;  /* 0x0000000104057824 */ /* 0x000fca00078e0219 */
[C---:B------:R-:W-:Y:S02]  /*0fb0*/  IADD3 R4, PT, PT, R5.reuse, -0x8, RZ ;  /* 0xfffffff805047810 */ /* 0x040fe40007ffe0ff */
[----:B------:R-:W-:Y:S02]  /*0fc0*/  ISETP.NE.AND P4, PT, R5, 0x6, PT ;  /* 0x000000060500780c */ /* 0x000fe40003f85270 */
[----:B------:R-:W-:Y:S02]  /*0fd0*/  ISETP.GE.U32.AND P1, PT, R4, -0x3, PT ;  /* 0xfffffffd0400780c */ /* 0x000fe40003f26070 */
[----:B------:R-:W-:-:S04]  /*0fe0*/  @!P2 SEL R15, R15, 0x1, P4 ;  /* 0x000000010f0fa807 */ /* 0x000fc80002000000 */
[----:B------:R-:W-:-:S05]  /*0ff0*/  @P0 SEL R15, R15, RZ, P1 ;  /* 0x000000ff0f0f0207 */ /* 0x000fca0000800000 */
[----:B------:R1:W-:Y:S01]  /*1000*/  STS.U8 [R8+UR6], R15 ;  /* 0x0000000f08007988 */ /* 0x0003e20008000006 */
[----:B------:R-:W-:Y:S06]  /*1010*/  BAR.SYNC.DEFER_BLOCKING 0x0 ;  /* 0x0000000000007b1d */ /* 0x000fec0000010000 */
[----:B------:R-:W-:Y:S05]  /*1020*/  BRA.U UP0, `(.L_x_1) ;  /* 0xfffffff900047547 */ /* 0x000fea000b83ffff */
.L_x_0:
[----:B0-----:R-:W0:Y:S04]  /*1030*/  LDS.U8 R5, [R8+UR6] ;  /* 0x0000000608057984 */ /* 0x001e280008000000 */
[----:B0-----:R-:W-:Y:S01]  /*1040*/  STG.E.U8 desc[UR8][R2.64], R5 ;  /* 0x0000000502007986 */ /* 0x001fe2000c101108 */
[----:B------:R-:W-:Y:S05]  /*1050*/  EXIT ;  /* 0x000000000000794d */ /* 0x000fea0003800000 */
.L_x_2:
[----:B------:R-:W-:-:S00]  /*1060*/  BRA `(.L_x_2) ;  /* 0xfffffffc00fc7947 */ /* 0x000fc0000383ffff */
[----:B------:R-:W-:-:S00]  /*1070*/  NOP ;  /* 0x0000000000007918 */ /* 0x000fc00000000000 */
        /* <DEDUP_REMOVED lines=8> */
.L_x_6:


//--------------------- .text._Z10populationiPcPi --------------------------
	.section	.text._Z10populationiPcPi,"ax",@progbits
	.align	128
        .global         _Z10populationiPcPi
        .type           _Z10populationiPcPi,@function
        .size           _Z10populationiPcPi,(.L_x_7 - _Z10populationiPcPi)
        .other          _Z10populationiPcPi,@"STO_CUDA_ENTRY STV_DEFAULT"
_Z10populationiPcPi:
.text._Z10populationiPcPi:
[----:B------:R-:W-:Y:S01]  /*0000*/  LDC R1, c[0x0][0x37c] ;  /* 0x0000df00ff017b82 */ /* 0x000fe20000000800 */
[----:B------:R-:W0:Y:S01]  /*0010*/  S2R R6, SR_TID.X ;  /* 0x0000000000067919 */ /* 0x000e220000002100 */
[----:B------:R-:W1:Y:S06]  /*0020*/  LDCU UR6, c[0x0][0x360] ;  /* 0x00006c00ff0677ac */ /* 0x000e6c0008000800 */
[----:B------:R-:W-:Y:S01]  /*0030*/  BAR.SYNC.DEFER_BLOCKING 0x0 ;  /* 0x0000000000007b1d */ /* 0x000fe20000010000 */
[----:B-1----:R-:W-:Y:S01]  /*0040*/  UISETP.GE.U32.AND UP0, UPT, UR6, 0x2, UPT ;  /* 0x000000020600788c */ /* 0x002fe2000bf06070 */
[----:B0-----:R-:W-:-:S08]  /*0050*/  ISETP.NE.AND P0, PT, R6, RZ, PT ;  /* 0x000000ff0600720c */ /* 0x001fd00003f05270 */
[----:B------:R-:W-:Y:S05]  /*0060*/  BRA.U !UP0, `(.L_x_3) ;  /* 0x0000000108407547 */ /* 0x000fea000b800000 */
[----:B------:R-:W0:Y:S01]  /*0070*/  S2UR UR5, SR_CgaCtaId ;  /* 0x00000000000579c3 */ /* 0x000e220000008800 */
[----:B------:R-:W-:Y:S01]  /*0080*/  UMOV UR4, 0x400 ;  /* 0x0000040000047882 */ /* 0x000fe20000000000 */
[----:B------:R-:W-:Y:S01]  /*0090*/  IMAD.U32 R0, RZ, RZ, UR6 ;  /* 0x00000006ff007e24 */ /* 0x000fe2000f8e00ff */
[----:B0-----:R-:W-:-:S06]  /*00a0*/  ULEA UR4, UR5, UR4, 0x18 ;  /* 0x0000000405047291 */ /* 0x001fcc000f8ec0ff */
[----:B------:R-:W-:-:S07]  /*00b0*/  LEA R2, R6, UR4, 0x2 ;  /* 0x0000000406027c11 */ /* 0x000fce000f8e10ff */
.L_x_4:
[----:B------:R-:W-:-:S04]  /*00c0*/  SHF.R.U32.HI R7, RZ, 0x1, R0 ;  /* 0x00000001ff077819 */ /* 0x000fc80000011600 */
[----:B------:R-:W-:-:S13]  /*00d0*/  ISETP.GE.U32.AND P1, PT, R6, R7, PT ;  /* 0x000000070600720c */ /* 0x000fda0003f26070 */
[----:B------:R-:W-:Y:S01]  /*00e0*/  @!P1 IMAD R3, R7, 0x4, R2 ;  /* 0x0000000407039824 */ /* 0x000fe200078e0202 */
[----:B------:R-:W-:Y:S05]  /*00f0*/  @!P1 LDS R4, [R2] ;  /* 0x0000000002049984 */ /* 0x000fea0000000800 */
[----:B------:R-:W0:Y:S02]  /*0100*/  @!P1 LDS R3, [R3] ;  /* 0x0000000003039984 */ /* 0x000e240000000800 */
[----:B0-----:R-:W-:-:S05]  /*0110*/  @!P1 IMAD.IADD R5, R3, 0x1, R4 ;  /* 0x0000000103059824 */ /* 0x001fca00078e0204 */
[----:B------:R0:W-:Y:S01]  /*0120*/  @!P1 STS [R2], R5 ;  /* 0x0000000502009388 */ /* 0x0001e20000000800 */
[----:B------:R-:W-:Y:S01]  /*0130*/  BAR.SYNC.DEFER_BLOCKING 0x0 ;  /* 0x0000000000007b1d */ /* 0x000fe20000010000 */
[----:B------:R-:W-:Y:S01]  /*0140*/  ISETP.GT.U32.AND P1, PT, R0, 0x3, PT ;  /* 0x000000030000780c */ /* 0x000fe20003f24070 */
[----:B------:R-:W-:-:S12]  /*0150*/  IMAD.MOV.U32 R0, RZ, RZ, R7 ;  /* 0x000000ffff007224 */ /* 0x000fd800078e0007 */
[----:B0-----:R-:W-:Y:S05]  /*0160*/  @P1 BRA `(.L_x_4) ;  /* 0xfffffffc00d41947 */ /* 0x001fea000383ffff */
.L_x_3:
[----:B------:R-:W-:Y:S05]  /*0170*/  @P0 EXIT ;  /* 0x000000000000094d */ /* 0x000fea0003800000 */
[----:B------:R-:W0:Y:S01]  /*0180*/  S2UR UR5, SR_CgaCtaId ;  /* 0x00000000000579c3 */ /* 0x000e220000008800 */
[----:B------:R-:W-:-:S07]  /*0190*/  UMOV UR4, 0x400 ;  /* 0x0000040000047882 */ /* 0x000fce0000000000 */
[----:B------:R-:W1:Y:S01]  /*01a0*/  LDC.64 R2, c[0x0][0x390] ;  /* 0x0000e400ff027b82 */ /* 0x000e620000000a00 */
[----:B0-----:R-:W-:-:S09]  /*01b0*/  ULEA UR4, UR5, UR4, 0x18 ;  /* 0x0000000405047291 */ /* 0x001fd2000f8ec0ff */
[----:B------:R-:W1:Y:S02]  /*01c0*/  LDS R5, [UR4] ;  /* 0x00000004ff057984 */ /* 0x000e640008000800 */
[----:B------:R-:W1:Y:S02]  /*01d0*/  LDCU.64 UR4, c[0x0][0x358] ;  /* 0x00006b00ff0477ac */ /* 0x000e640008000a00 */
[----:B-1----:R-:W-:Y:S01]  /*01e0*/  REDG.E.ADD.STRONG.GPU desc[UR4][R2.64], R5 ;  /* 0x000000050200798e */ /* 0x002fe2000c12e104 */
[----:B------:R-:W-:Y:S05]  /*01f0*/  EXIT ;  /* 0x000000000000794d */ /* 0x000fea0003800000 */
.L_x_5:
        /* <DEDUP_REMOVED lines=16> */
.L_x_7:


//--------------------- .nv.shared._Z10life3d_runiPci --------------------------
	.section	.nv.shared._Z10life3d_runiPci,"aw",@nobits
	.sectionflags	@""
	.align	16
	.zero		1024


//--------------------- .nv.shared.reserved.0     --------------------------
	.section	.nv.shared.reserved.0,"aw",@nobits
	.weak		__nv_reservedSMEM_offset_0_alias
	.size		__nv_reservedSMEM_offset_0_alias, 0, 64
	.other		__nv_reservedSMEM_offset_0_alias,@"STO_CUDA_RESERVED_SHARED STV_DEFAULT"
__nv_reservedSMEM_offset_0_alias:
	.zero		0
	.zero		64


//--------------------- .nv.shared._Z10populationiPcPi --------------------------
	.section	.nv.shared._Z10populationiPcPi,"aw",@nobits
	.sectionflags	@""
	.align	16
.nv.shared._Z10populationiPcPi:
	.zero		2048


//--------------------- .nv.constant0._Z10life3d_runiPci --------------------------
	.section	.nv.constant0._Z10life3d_runiPci,"a",@progbits
	.sectionflags	@""
	.align	4
.nv.constant0._Z10life3d_runiPci:
	.zero		916


//--------------------- .nv.constant0._Z10populationiPcPi --------------------------
	.section	.nv.constant0._Z10populationiPcPi,"a",@progbits
	.sectionflags	@""
	.align	4
.nv.constant0._Z10populationiPcPi:
	.zero		920


//--------------------- SYMBOLS --------------------------

	.type		.nv.reservedSmem.offset0,@object
	.size		.nv.reservedSmem.offset0,0x4
	.type		.nv.reservedSmem.cap,@object
	.size		.nv.reservedSmem.cap,0x4
